//
// Generated by NVIDIA NVVM Compiler
//
// Compiler Build ID: CL-36424714
// Cuda compilation tools, release 13.0, V13.0.88
// Based on NVVM 20.0.0
//

.version 9.0
.target sm_100
.address_size 64

	// .globl	_Z15matrixVectorMulPdS_S_
// _ZZ15matrixVectorMulPdS_S_E3s_x has been demoted

.visible .entry _Z15matrixVectorMulPdS_S_(
	.param .u64 .ptr .align 1 _Z15matrixVectorMulPdS_S__param_0,
	.param .u64 .ptr .align 1 _Z15matrixVectorMulPdS_S__param_1,
	.param .u64 .ptr .align 1 _Z15matrixVectorMulPdS_S__param_2
)
{
	.reg .b32 	%r<9>;
	.reg .b64 	%rd<13>;
	.reg .b64 	%fd<107>;
	// demoted variable
	.shared .align 8 .b8 _ZZ15matrixVectorMulPdS_S_E3s_x[8192];
	ld.param.u64 	%rd1, [_Z15matrixVectorMulPdS_S__param_0];
	ld.param.u64 	%rd2, [_Z15matrixVectorMulPdS_S__param_1];
	ld.param.u64 	%rd3, [_Z15matrixVectorMulPdS_S__param_2];
	cvta.to.global.u64 	%rd4, %rd1;
	cvta.to.global.u64 	%rd5, %rd2;
	mov.u32 	%r1, %ctaid.x;
	mov.u32 	%r2, %ntid.x;
	mov.u32 	%r3, %tid.x;
	mad.lo.s32 	%r4, %r1, %r2, %r3;
	mul.wide.u32 	%rd6, %r3, 8;
	add.s64 	%rd7, %rd5, %rd6;
	ld.global.f64 	%fd1, [%rd7];
	shl.b32 	%r5, %r3, 3;
	mov.u32 	%r6, _ZZ15matrixVectorMulPdS_S_E3s_x;
	add.s32 	%r7, %r6, %r5;
	st.shared.f64 	[%r7], %fd1;
	bar.sync 	0;
	mul.lo.s32 	%r8, %r4, 35;
	mul.wide.s32 	%rd8, %r8, 8;
	add.s64 	%rd9, %rd4, %rd8;
	ld.global.f64 	%fd2, [%rd9];
	ld.shared.f64 	%fd3, [_ZZ15matrixVectorMulPdS_S_E3s_x];
	fma.rn.f64 	%fd4, %fd2, %fd3, 0d0000000000000000;
	ld.global.f64 	%fd5, [%rd9+8];
	ld.shared.f64 	%fd6, [_ZZ15matrixVectorMulPdS_S_E3s_x+8];
	fma.rn.f64 	%fd7, %fd5, %fd6, %fd4;
	ld.global.f64 	%fd8, [%rd9+16];
	ld.shared.f64 	%fd9, [_ZZ15matrixVectorMulPdS_S_E3s_x+16];
	fma.rn.f64 	%fd10, %fd8, %fd9, %fd7;
	ld.global.f64 	%fd11, [%rd9+24];
	ld.shared.f64 	%fd12, [_ZZ15matrixVectorMulPdS_S_E3s_x+24];
	fma.rn.f64 	%fd13, %fd11, %fd12, %fd10;
	ld.global.f64 	%fd14, [%rd9+32];
	ld.shared.f64 	%fd15, [_ZZ15matrixVectorMulPdS_S_E3s_x+32];
	fma.rn.f64 	%fd16, %fd14, %fd15, %fd13;
	ld.global.f64 	%fd17, [%rd9+40];
	ld.shared.f64 	%fd18, [_ZZ15matrixVectorMulPdS_S_E3s_x+40];
	fma.rn.f64 	%fd19, %fd17, %fd18, %fd16;
	ld.global.f64 	%fd20, [%rd9+48];
	ld.shared.f64 	%fd21, [_ZZ15matrixVectorMulPdS_S_E3s_x+48];
	fma.rn.f64 	%fd22, %fd20, %fd21, %fd19;
	ld.global.f64 	%fd23, [%rd9+56];
	ld.shared.f64 	%fd24, [_ZZ15matrixVectorMulPdS_S_E3s_x+56];
	fma.rn.f64 	%fd25, %fd23, %fd24, %fd22;
	ld.global.f64 	%fd26, [%rd9+64];
	ld.shared.f64 	%fd27, [_ZZ15matrixVectorMulPdS_S_E3s_x+64];
	fma.rn.f64 	%fd28, %fd26, %fd27, %fd25;
	ld.global.f64 	%fd29, [%rd9+72];
	ld.shared.f64 	%fd30, [_ZZ15matrixVectorMulPdS_S_E3s_x+72];
	fma.rn.f64 	%fd31, %fd29, %fd30, %fd28;
	ld.global.f64 	%fd32, [%rd9+80];
	ld.shared.f64 	%fd33, [_ZZ15matrixVectorMulPdS_S_E3s_x+80];
	fma.rn.f64 	%fd34, %fd32, %fd33, %fd31;
	ld.global.f64 	%fd35, [%rd9+88];
	ld.shared.f64 	%fd36, [_ZZ15matrixVectorMulPdS_S_E3s_x+88];
	fma.rn.f64 	%fd37, %fd35, %fd36, %fd34;
	ld.global.f64 	%fd38, [%rd9+96];
	ld.shared.f64 	%fd39, [_ZZ15matrixVectorMulPdS_S_E3s_x+96];
	fma.rn.f64 	%fd40, %fd38, %fd39, %fd37;
	ld.global.f64 	%fd41, [%rd9+104];
	ld.shared.f64 	%fd42, [_ZZ15matrixVectorMulPdS_S_E3s_x+104];
	fma.rn.f64 	%fd43, %fd41, %fd42, %fd40;
	ld.global.f64 	%fd44, [%rd9+112];
	ld.shared.f64 	%fd45, [_ZZ15matrixVectorMulPdS_S_E3s_x+112];
	fma.rn.f64 	%fd46, %fd44, %fd45, %fd43;
	ld.global.f64 	%fd47, [%rd9+120];
	ld.shared.f64 	%fd48, [_ZZ15matrixVectorMulPdS_S_E3s_x+120];
	fma.rn.f64 	%fd49, %fd47, %fd48, %fd46;
	ld.global.f64 	%fd50, [%rd9+128];
	ld.shared.f64 	%fd51, [_ZZ15matrixVectorMulPdS_S_E3s_x+128];
	fma.rn.f64 	%fd52, %fd50, %fd51, %fd49;
	ld.global.f64 	%fd53, [%rd9+136];
	ld.shared.f64 	%fd54, [_ZZ15matrixVectorMulPdS_S_E3s_x+136];
	fma.rn.f64 	%fd55, %fd53, %fd54, %fd52;
	ld.global.f64 	%fd56, [%rd9+144];
	ld.shared.f64 	%fd57, [_ZZ15matrixVectorMulPdS_S_E3s_x+144];
	fma.rn.f64 	%fd58, %fd56, %fd57, %fd55;
	ld.global.f64 	%fd59, [%rd9+152];
	ld.shared.f64 	%fd60, [_ZZ15matrixVectorMulPdS_S_E3s_x+152];
	fma.rn.f64 	%fd61, %fd59, %fd60, %fd58;
	ld.global.f64 	%fd62, [%rd9+160];
	ld.shared.f64 	%fd63, [_ZZ15matrixVectorMulPdS_S_E3s_x+160];
	fma.rn.f64 	%fd64, %fd62, %fd63, %fd61;
	ld.global.f64 	%fd65, [%rd9+168];
	ld.shared.f64 	%fd66, [_ZZ15matrixVectorMulPdS_S_E3s_x+168];
	fma.rn.f64 	%fd67, %fd65, %fd66, %fd64;
	ld.global.f64 	%fd68, [%rd9+176];
	ld.shared.f64 	%fd69, [_ZZ15matrixVectorMulPdS_S_E3s_x+176];
	fma.rn.f64 	%fd70, %fd68, %fd69, %fd67;
	ld.global.f64 	%fd71, [%rd9+184];
	ld.shared.f64 	%fd72, [_ZZ15matrixVectorMulPdS_S_E3s_x+184];
	fma.rn.f64 	%fd73, %fd71, %fd72, %fd70;
	ld.global.f64 	%fd74, [%rd9+192];
	ld.shared.f64 	%fd75, [_ZZ15matrixVectorMulPdS_S_E3s_x+192];
	fma.rn.f64 	%fd76, %fd74, %fd75, %fd73;
	ld.global.f64 	%fd77, [%rd9+200];
	ld.shared.f64 	%fd78, [_ZZ15matrixVectorMulPdS_S_E3s_x+200];
	fma.rn.f64 	%fd79, %fd77, %fd78, %fd76;
	ld.global.f64 	%fd80, [%rd9+208];
	ld.shared.f64 	%fd81, [_ZZ15matrixVectorMulPdS_S_E3s_x+208];
	fma.rn.f64 	%fd82, %fd80, %fd81, %fd79;
	ld.global.f64 	%fd83, [%rd9+216];
	ld.shared.f64 	%fd84, [_ZZ15matrixVectorMulPdS_S_E3s_x+216];
	fma.rn.f64 	%fd85, %fd83, %fd84, %fd82;
	ld.global.f64 	%fd86, [%rd9+224];
	ld.shared.f64 	%fd87, [_ZZ15matrixVectorMulPdS_S_E3s_x+224];
	fma.rn.f64 	%fd88, %fd86, %fd87, %fd85;
	ld.global.f64 	%fd89, [%rd9+232];
	ld.shared.f64 	%fd90, [_ZZ15matrixVectorMulPdS_S_E3s_x+232];
	fma.rn.f64 	%fd91, %fd89, %fd90, %fd88;
	ld.global.f64 	%fd92, [%rd9+240];
	ld.shared.f64 	%fd93, [_ZZ15matrixVectorMulPdS_S_E3s_x+240];
	fma.rn.f64 	%fd94, %fd92, %fd93, %fd91;
	ld.global.f64 	%fd95, [%rd9+248];
	ld.shared.f64 	%fd96, [_ZZ15matrixVectorMulPdS_S_E3s_x+248];
	fma.rn.f64 	%fd97, %fd95, %fd96, %fd94;
	ld.global.f64 	%fd98, [%rd9+256];
	ld.shared.f64 	%fd99, [_ZZ15matrixVectorMulPdS_S_E3s_x+256];
	fma.rn.f64 	%fd100, %fd98, %fd99, %fd97;
	ld.global.f64 	%fd101, [%rd9+264];
	ld.shared.f64 	%fd102, [_ZZ15matrixVectorMulPdS_S_E3s_x+264];
	fma.rn.f64 	%fd103, %fd101, %fd102, %fd100;
	ld.global.f64 	%fd104, [%rd9+272];
	ld.shared.f64 	%fd105, [_ZZ15matrixVectorMulPdS_S_E3s_x+272];
	fma.rn.f64 	%fd106, %fd104, %fd105, %fd103;
	cvta.to.global.u64 	%rd10, %rd3;
	mul.wide.s32 	%rd11, %r4, 8;
	add.s64 	%rd12, %rd10, %rd11;
	st.global.f64 	[%rd12], %fd106;
	ret;

}


// ===== COMPILED SASS (sm_100) =====

	.target	sm_100

	.elftype	@"ET_EXEC"


//--------------------- .note.nv.tkinfo           --------------------------
	.section	.note.nv.tkinfo,"",@"SHT_NOTE"
	.sectionflags	@"SHF_NOTE_NV_TKINFO"
	.tkinfo
        /*0018*/ 	.word	0x00000002
        /*0030*/ 	.string	""
        /*0030*/ 	.string	"ptxas"
        /*0030*/ 	.string	"Cuda compilation tools, release 13.0, V13.0.88"
        /*0030*/ 	.string	"Build cuda_13.0.r13.0/compiler.36424714_0"
        /*0030*/ 	.string	"-arch sm_100 -m 64 "



//--------------------- .note.nv.cuinfo           --------------------------
	.section	.note.nv.cuinfo,"",@"SHT_NOTE"
	.sectionflags	@"SHF_NOTE_NV_CUINFO"
        /*0018*/ 	.short	0x0002
        /*001a*/ 	.short	0x0064
        /*001c*/ 	.short	0x0082
	.zero		2


//--------------------- .nv.info                  --------------------------
	.section	.nv.info,"",@"SHT_CUDA_INFO"
	.align	4


	//----- nvinfo : EIATTR_REGCOUNT
	.align		4
        /*0000*/ 	.byte	0x04, 0x2f
        /*0002*/ 	.short	(.L_1 - .L_0)
	.align		4
.L_0:
        /*0004*/ 	.word	index@(_Z15matrixVectorMulPdS_S_)
        /*0008*/ 	.word	0x00000020


	//----- nvinfo : EIATTR_FRAME_SIZE
	.align		4
.L_1:
        /*000c*/ 	.byte	0x04, 0x11
        /*000e*/ 	.short	(.L_3 - .L_2)
	.align		4
.L_2:
        /*0010*/ 	.word	index@(_Z15matrixVectorMulPdS_S_)
        /*0014*/ 	.word	0x00000000


	//----- nvinfo : EIATTR_MIN_STACK_SIZE
	.align		4
.L_3:
        /*0018*/ 	.byte	0x04, 0x12
        /*001a*/ 	.short	(.L_5 - .L_4)
	.align		4
.L_4:
        /*001c*/ 	.word	index@(_Z15matrixVectorMulPdS_S_)
        /*0020*/ 	.word	0x00000000
.L_5:


//--------------------- .nv.compat                --------------------------
	.section	.nv.compat,"",@"SHT_CUDA_COMPAT_INFO"
	.align	4
        /*0000*/ 	.byte	0x02, 0x09, 0x00, 0x00, 0x02, 0x02, 0x01, 0x00, 0x02, 0x05, 0x05, 0x00, 0x03, 0x07, 0x01, 0x01
        /*0010*/ 	.byte	0x02, 0x03, 0x00, 0x00, 0x02, 0x06, 0x01, 0x00, 0x04, 0x0b, 0x08, 0x00, 0x01, 0x00, 0x00, 0x00
        /*0020*/ 	.byte	0x00, 0x00, 0x00, 0x00


//--------------------- .nv.info._Z15matrixVectorMulPdS_S_ --------------------------
	.section	.nv.info._Z15matrixVectorMulPdS_S_,"",@"SHT_CUDA_INFO"
	.sectionflags	@""
	.align	4


	//----- nvinfo : EIATTR_CUDA_API_VERSION
	.align		4
        /*0000*/ 	.byte	0x04, 0x37
        /*0002*/ 	.short	(.L_7 - .L_6)
.L_6:
        /*0004*/ 	.word	0x00000082


	//----- nvinfo : EIATTR_KPARAM_INFO
	.align		4
.L_7:
        /*0008*/ 	.byte	0x04, 0x17
        /*000a*/ 	.short	(.L_9 - .L_8)
.L_8:
        /*000c*/ 	.word	0x00000000
        /*0010*/ 	.short	0x0002
        /*0012*/ 	.short	0x0010
        /*0014*/ 	.byte	0x00, 0xf5, 0x21, 0x00


	//----- nvinfo : EIATTR_KPARAM_INFO
	.align		4
.L_9:
        /*0018*/ 	.byte	0x04, 0x17
        /*001a*/ 	.short	(.L_11 - .L_10)
.L_10:
        /*001c*/ 	.word	0x00000000
        /*0020*/ 	.short	0x0001
        /*0022*/ 	.short	0x0008
        /*0024*/ 	.byte	0x00, 0xf5, 0x21, 0x00


	//----- nvinfo : EIATTR_KPARAM_INFO
	.align		4
.L_11:
        /*0028*/ 	.byte	0x04, 0x17
        /*002a*/ 	.short	(.L_13 - .L_12)
.L_12:
        /*002c*/ 	.word	0x00000000
        /*0030*/ 	.short	0x0000
        /*0032*/ 	.short	0x0000
        /*0034*/ 	.byte	0x00, 0xf5, 0x21, 0x00


	//----- nvinfo : EIATTR_SPARSE_MMA_MASK
	.align		4
.L_13:
        /*0038*/ 	.byte	0x03, 0x50
        /*003a*/ 	.short	0x0000


	//----- nvinfo : EIATTR_MAXREG_COUNT
	.align		4
        /*003c*/ 	.byte	0x03, 0x1b
        /*003e*/ 	.short	0x00ff


	//----- nvinfo : EIATTR_NUM_BARRIERS
	.align		4
        /*0040*/ 	.byte	0x02, 0x4c
        /*0042*/ 	.byte	0x01
	.zero		1


	//----- nvinfo : EIATTR_MERCURY_ISA_VERSION
	.align		4
        /*0044*/ 	.byte	0x03, 0x5f
        /*0046*/ 	.short	0x0101


	//----- nvinfo : EIATTR_VRC_CTA_INIT_COUNT
	.align		4
        /*0048*/ 	.byte	0x02, 0x4a
	.zero		1
	.zero		1


	//----- nvinfo : EIATTR_EXIT_INSTR_OFFSETS
	.align		4
        /*004c*/ 	.byte	0x04, 0x1c
        /*004e*/ 	.short	(.L_15 - .L_14)


	//   ....[0]....
.L_14:
        /*0050*/ 	.word	0x000006d0


	//----- nvinfo : EIATTR_CBANK_PARAM_SIZE
	.align		4
.L_15:
        /*0054*/ 	.byte	0x03, 0x19
        /*0056*/ 	.short	0x0018


	//----- nvinfo : EIATTR_PARAM_CBANK
	.align		4
        /*0058*/ 	.byte	0x04, 0x0a
        /*005a*/ 	.short	(.L_17 - .L_16)
	.align		4
.L_16:
        /*005c*/ 	.word	index@(.nv.constant0._Z15matrixVectorMulPdS_S_)
        /*0060*/ 	.short	0x0380
        /*0062*/ 	.short	0x0018


	//----- nvinfo : EIATTR_SW_WAR
	.align		4
.L_17:
        /*0064*/ 	.byte	0x04, 0x36
        /*0066*/ 	.short	(.L_19 - .L_18)
.L_18:
        /*0068*/ 	.word	0x00000008
.L_19:


//--------------------- .nv.callgraph             --------------------------
	.section	.nv.callgraph,"",@"SHT_CUDA_CALLGRAPH"
	.align	4
	.sectionentsize	8
	.align		4
        /*0000*/ 	.word	0x00000000
	.align		4
        /*0004*/ 	.word	0xffffffff
	.align		4
        /*0008*/ 	.word	0x00000000
	.align		4
        /*000c*/ 	.word	0xfffffffe
	.align		4
        /*0010*/ 	.word	0x00000000
	.align		4
        /*0014*/ 	.word	0xfffffffd
	.align		4
        /*0018*/ 	.word	0x00000000
	.align		4
        /*001c*/ 	.word	0xfffffffc


//--------------------- .text._Z15matrixVectorMulPdS_S_ --------------------------
	.section	.text._Z15matrixVectorMulPdS_S_,"ax",@progbits
	.align	128
        .global         _Z15matrixVectorMulPdS_S_
        .type           _Z15matrixVectorMulPdS_S_,@function
        .size           _Z15matrixVectorMulPdS_S_,(.L_x_1 - _Z15matrixVectorMulPdS_S_)
        .other          _Z15matrixVectorMulPdS_S_,@"STO_CUDA_ENTRY STV_DEFAULT"
_Z15matrixVectorMulPdS_S_:
.text._Z15matrixVectorMulPdS_S_:
[----:B------:R-:W-:Y:S01]  /*0000*/  LDC R1, c[0x0][0x37c] ;  /* 0x0000df00ff017b82 */ /* 0x000fe20000000800 */
[----:B------:R-:W0:Y:S07]  /*0010*/  S2R R7, SR_TID.X ;  /* 0x0000000000077919 */ /* 0x000e2e0000002100 */
[----:B------:R-:W0:Y:S01]  /*0020*/  LDC.64 R2, c[0x0][0x388] ;  /* 0x0000e200ff027b82 */ /* 0x000e220000000a00 */
[----:B------:R-:W1:Y:S07]  /*0030*/  LDCU.64 UR6, c[0x0][0x358] ;  /* 0x00006b00ff0677ac */ /* 0x000e6e0008000a00 */
[----:B------:R-:W2:Y:S08]  /*0040*/  S2UR UR5, SR_CgaCtaId ;  /* 0x00000000000579c3 */ /* 0x000eb00000008800 */
[----:B------:R-:W3:Y:S08]  /*0050*/  S2UR UR8, SR_CTAID.X ;  /* 0x00000000000879c3 */ /* 0x000ef00000002500 */
[----:B------:R-:W3:Y:S01]  /*0060*/  LDC R0, c[0x0][0x360] ;  /* 0x0000d800ff007b82 */ /* 0x000ee20000000800 */
[----:B0-----:R-:W-:-:S07]  /*0070*/  IMAD.WIDE.U32 R2, R7, 0x8, R2 ;  /* 0x0000000807027825 */ /* 0x001fce00078e0002 */
[----:B------:R-:W0:Y:S01]  /*0080*/  LDC.64 R28, c[0x0][0x380] ;  /* 0x0000e000ff1c7b82 */ /* 0x000e220000000a00 */
[----:B-1----:R-:W4:Y:S01]  /*0090*/  LDG.E.64 R4, desc[UR6][R2.64] ;  /* 0x0000000602047981 */ /* 0x002f22000c1e1b00 */
[----:B------:R-:W-:Y:S02]  /*00a0*/  UMOV UR4, 0x400 ;  /* 0x0000040000047882 */ /* 0x000fe40000000000 */
[----:B--2---:R-:W-:Y:S01]  /*00b0*/  ULEA UR4, UR5, UR4, 0x18 ;  /* 0x0000000405047291 */ /* 0x004fe2000f8ec0ff */
[----:B---3--:R-:W-:-:S05]  /*00c0*/  IMAD R0, R0, UR8, R7 ;  /* 0x0000000800007c24 */ /* 0x008fca000f8e0207 */
[----:B------:R-:W-:Y:S01]  /*00d0*/  LEA R7, R7, UR4, 0x3 ;  /* 0x0000000407077c11 */ /* 0x000fe2000f8e18ff */
[----:B------:R-:W-:-:S04]  /*00e0*/  IMAD R9, R0, 0x23, RZ ;  /* 0x0000002300097824 */ /* 0x000fc800078e02ff */
[----:B0-----:R-:W-:Y:S01]  /*00f0*/  IMAD.WIDE R28, R9, 0x8, R28 ;  /* 0x00000008091c7825 */ /* 0x001fe200078e021c */
[----:B----4-:R-:W-:Y:S01]  /*0100*/  STS.64 [R7], R4 ;  /* 0x0000000407007388 */ /* 0x010fe20000000a00 */
[----:B------:R-:W-:Y:S06]  /*0110*/  BAR.SYNC.DEFER_BLOCKING 0x0 ;  /* 0x0000000000007b1d */ /* 0x000fec0000010000 */
[----:B------:R-:W2:Y:S04]  /*0120*/  LDG.E.64 R10, desc[UR6][R28.64] ;  /* 0x000000061c0a7981 */ /* 0x000ea8000c1e1b00 */
[----:B------:R-:W3:Y:S04]  /*0130*/  LDG.E.64 R16, desc[UR6][R28.64+0x8] ;  /* 0x000008061c107981 */ /* 0x000ee8000c1e1b00 */
[----:B------:R-:W4:Y:S04]  /*0140*/  LDG.E.64 R12, desc[UR6][R28.64+0x10] ;  /* 0x000010061c0c7981 */ /* 0x000f28000c1e1b00 */
[----:B------:R-:W5:Y:S04]  /*0150*/  LDG.E.64 R8, desc[UR6][R28.64+0x18] ;  /* 0x000018061c087981 */ /* 0x000f68000c1e1b00 */
[----:B------:R-:W5:Y:S04]  /*0160*/  LDG.E.64 R24, desc[UR6][R28.64+0x20] ;  /* 0x000020061c187981 */ /* 0x000f68000c1e1b00 */
[----:B------:R-:W5:Y:S04]  /*0170*/  LDG.E.64 R20, desc[UR6][R28.64+0x28] ;  /* 0x000028061c147981 */ /* 0x000f68000c1e1b00 */
[----:B------:R-:W5:Y:S04]  /*0180*/  LDG.E.64 R22, desc[UR6][R28.64+0x30] ;  /* 0x000030061c167981 */ /* 0x000f68000c1e1b00 */
[----:B------:R-:W5:Y:S04]  /*0190*/  LDG.E.64 R2, desc[UR6][R28.64+0x38] ;  /* 0x000038061c027981 */ /* 0x000f68000c1e1b00 */
[----:B------:R-:W2:Y:S04]  /*01a0*/  LDS.128 R4, [UR4] ;  /* 0x00000004ff047984 */ /* 0x000ea80008000c00 */
[----:B------:R-:W5:Y:S04]  /*01b0*/  LDG.E.64 R14, desc[UR6][R28.64+0x40] ;  /* 0x000040061c0e7981 */ /* 0x000f68000c1e1b00 */
[----:B------:R-:W5:Y:S01]  /*01c0*/  LDG.E.64 R26, desc[UR6][R28.64+0xd0] ;  /* 0x0000d0061c1a7981 */ /* 0x000f62000c1e1b00 */
[----:B--2---:R-:W-:-:S03]  /*01d0*/  DFMA R4, R10, R4, RZ ;  /* 0x000000040a04722b */ /* 0x004fc600000000ff */
[----:B------:R-:W2:Y:S05]  /*01e0*/  LDG.E.64 R10, desc[UR6][R28.64+0x48] ;  /* 0x000048061c0a7981 */ /* 0x000eaa000c1e1b00 */
[----:B---3--:R-:W-:Y:S01]  /*01f0*/  DFMA R4, R16, R6, R4 ;  /* 0x000000061004722b */ /* 0x008fe20000000004 */
[----:B------:R-:W4:Y:S07]  /*0200*/  LDS.128 R16, [UR4+0x10] ;  /* 0x00001004ff107984 */ /* 0x000f2e0008000c00 */
[----:B----4-:R-:W-:-:S02]  /*0210*/  DFMA R12, R12, R16, R4 ;  /* 0x000000100c0c722b */ /* 0x010fc40000000004 */
[----:B------:R-:W0:Y:S06]  /*0220*/  LDS.128 R4, [UR4+0x20] ;  /* 0x00002004ff047984 */ /* 0x000e2c0008000c00 */
[----:B-----5:R-:W-:Y:S02]  /*0230*/  DFMA R18, R8, R18, R12 ;  /* 0x000000120812722b */ /* 0x020fe4000000000c */
[----:B------:R-:W3:Y:S04]  /*0240*/  LDG.E.64 R12, desc[UR6][R28.64+0x50] ;  /* 0x000050061c0c7981 */ /* 0x000ee8000c1e1b00 */
[----:B------:R-:W4:Y:S02]  /*0250*/  LDG.E.64 R8, desc[UR6][R28.64+0x58] ;  /* 0x000058061c087981 */ /* 0x000f24000c1e1b00 */
[----:B0-----:R-:W-:-:S02]  /*0260*/  DFMA R4, R24, R4, R18 ;  /* 0x000000041804722b */ /* 0x001fc40000000012 */
[----:B------:R-:W5:Y:S04]  /*0270*/  LDG.E.64 R18, desc[UR6][R28.64+0x68] ;  /* 0x000068061c127981 */ /* 0x000f68000c1e1b00 */
[----:B------:R-:W5:Y:S02]  /*0280*/  LDG.E.64 R24, desc[UR6][R28.64+0x80] ;  /* 0x000080061c187981 */ /* 0x000f64000c1e1b00 */
[----:B------:R-:W-:Y:S02]  /*0290*/  DFMA R16, R20, R6, R4 ;  /* 0x000000061410722b */ /* 0x000fe40000000004 */
[----:B------:R-:W5:Y:S04]  /*02a0*/  LDG.E.64 R20, desc[UR6][R28.64+0x60] ;  /* 0x000060061c147981 */ /* 0x000f68000c1e1b00 */
[----:B------:R-:W0:Y:S02]  /*02b0*/  LDS.128 R4, [UR4+0x30] ;  /* 0x00003004ff047984 */ /* 0x000e240008000c00 */
[----:B0-----:R-:W-:-:S02]  /*02c0*/  DFMA R4, R22, R4, R16 ;  /* 0x000000041604722b */ /* 0x001fc40000000010 */
[----:B------:R-:W5:Y:S06]  /*02d0*/  LDG.E.64 R16, desc[UR6][R28.64+0x70] ;  /* 0x000070061c107981 */ /* 0x000f6c000c1e1b00 */
[----:B------:R-:W-:Y:S01]  /*02e0*/  DFMA R22, R2, R6, R4 ;  /* 0x000000060216722b */ /* 0x000fe20000000004 */
[----:B------:R-:W5:Y:S04]  /*02f0*/  LDG.E.64 R2, desc[UR6][R28.64+0x78] ;  /* 0x000078061c027981 */ /* 0x000f68000c1e1b00 */
[----:B------:R-:W0:Y:S03]  /*0300*/  LDS.128 R4, [UR4+0x40] ;  /* 0x00004004ff047984 */ /* 0x000e260008000c00 */
[----:B0-----:R-:W-:-:S02]  /*0310*/  DFMA R4, R14, R4, R22 ;  /* 0x000000040e04722b */ /* 0x001fc40000000016 */
[----:B------:R-:W5:Y:S06]  /*0320*/  LDG.E.64 R22, desc[UR6][R28.64+0x98] ;  /* 0x000098061c167981 */ /* 0x000f6c000c1e1b00 */
[----:B--2---:R-:W-:Y:S02]  /*0330*/  DFMA R14, R10, R6, R4 ;  /* 0x000000060a0e722b */ /* 0x004fe40000000004 */
[----:B------:R-:W3:Y:S04]  /*0340*/  LDS.128 R4, [UR4+0x50] ;  /* 0x00005004ff047984 */ /* 0x000ee80008000c00 */
[----:B------:R-:W2:Y:S02]  /*0350*/  LDG.E.64 R10, desc[UR6][R28.64+0x88] ;  /* 0x000088061c0a7981 */ /* 0x000ea4000c1e1b00 */
[----:B---3--:R-:W-:-:S02]  /*0360*/  DFMA R4, R12, R4, R14 ;  /* 0x000000040c04722b */ /* 0x008fc4000000000e */
[----:B------:R-:W5:Y:S06]  /*0370*/  LDS.128 R12, [UR4+0x60] ;  /* 0x00006004ff0c7984 */ /* 0x000f6c0008000c00 */
[----:B----4-:R-:W-:Y:S01]  /*0380*/  DFMA R4, R8, R6, R4 ;  /* 0x000000060804722b */ /* 0x010fe20000000004 */
[----:B------:R-:W3:Y:S07]  /*0390*/  LDG.E.64 R8, desc[UR6][R28.64+0x90] ;  /* 0x000090061c087981 */ /* 0x000eee000c1e1b00 */
[----:B-----5:R-:W-:-:S02]  /*03a0*/  DFMA R12, R20, R12, R4 ;  /* 0x0000000c140c722b */ /* 0x020fc40000000004 */
[----:B------:R-:W0:Y:S04]  /*03b0*/  LDS.128 R4, [UR4+0x70] ;  /* 0x00007004ff047984 */ /* 0x000e280008000c00 */
[----:B------:R-:W4:Y:S02]  /*03c0*/  LDG.E.64 R20, desc[UR6][R28.64+0xb8] ;  /* 0x0000b8061c147981 */ /* 0x000f24000c1e1b00 */
[----:B------:R-:W-:Y:S02]  /*03d0*/  DFMA R12, R18, R14, R12 ;  /* 0x0000000e120c722b */ /* 0x000fe4000000000c */
[----:B------:R-:W5:Y:S04]  /*03e0*/  LDG.E.64 R18, desc[UR6][R28.64+0xa0] ;  /* 0x0000a0061c127981 */ /* 0x000f68000c1e1b00 */
[----:B------:R-:W4:Y:S02]  /*03f0*/  LDG.E.64 R14, desc[UR6][R28.64+0xc0] ;  /* 0x0000c0061c0e7981 */ /* 0x000f24000c1e1b00 */
[----:B0-----:R-:W-:-:S02]  /*0400*/  DFMA R4, R16, R4, R12 ;  /* 0x000000041004722b */ /* 0x001fc4000000000c */
[----:B------:R-:W4:Y:S06]  /*0410*/  LDG.E.64 R16, desc[UR6][R28.64+0xa8] ;  /* 0x0000a8061c107981 */ /* 0x000f2c000c1e1b00 */
[----:B------:R-:W-:Y:S01]  /*0420*/  DFMA R12, R2, R6, R4 ;  /* 0x00000006020c722b */ /* 0x000fe20000000004 */
[----:B------:R-:W4:Y:S04]  /*0430*/  LDG.E.64 R2, desc[UR6][R28.64+0xb0] ;  /* 0x0000b0061c027981 */ /* 0x000f28000c1e1b00 */
[----:B------:R-:W0:Y:S03]  /*0440*/  LDS.128 R4, [UR4+0x80] ;  /* 0x00008004ff047984 */ /* 0x000e260008000c00 */
[----:B0-----:R-:W-:-:S02]  /*0450*/  DFMA R4, R24, R4, R12 ;  /* 0x000000041804722b */ /* 0x001fc4000000000c */
[----:B------:R-:W4:Y:S04]  /*0460*/  LDG.E.64 R12, desc[UR6][R28.64+0xc8] ;  /* 0x0000c8061c0c7981 */ /* 0x000f28000c1e1b00 */
[----:B------:R-:W4:Y:S02]  /*0470*/  LDG.E.64 R24, desc[UR6][R28.64+0x100] ;  /* 0x000100061c187981 */ /* 0x000f24000c1e1b00 */
[----:B--2---:R-:W-:Y:S02]  /*0480*/  DFMA R10, R10, R6, R4 ;  /* 0x000000060a0a722b */ /* 0x004fe40000000004 */
[----:B------:R-:W3:Y:S06]  /*0490*/  LDS.128 R4, [UR4+0x90] ;  /* 0x00009004ff047984 */ /* 0x000eec0008000c00 */
[----:B---3--:R-:W-:-:S02]  /*04a0*/  DFMA R4, R8, R4, R10 ;  /* 0x000000040804722b */ /* 0x008fc4000000000a */
[----:B------:R-:W5:Y:S06]  /*04b0*/  LDS.128 R8, [UR4+0xa0] ;  /* 0x0000a004ff087984 */ /* 0x000f6c0008000c00 */
[----:B------:R-:W-:Y:S01]  /*04c0*/  DFMA R4, R22, R6, R4 ;  /* 0x000000061604722b */ /* 0x000fe20000000004 */
[----:B------:R-:W2:Y:S07]  /*04d0*/  LDG.E.64 R22, desc[UR6][R28.64+0x108] ;  /* 0x000108061c167981 */ /* 0x000eae000c1e1b00 */
[----:B-----5:R-:W-:-:S02]  /*04e0*/  DFMA R8, R18, R8, R4 ;  /* 0x000000081208722b */ /* 0x020fc40000000004 */
[----:B------:R-:W0:Y:S04]  /*04f0*/  LDS.128 R4, [UR4+0xb0] ;  /* 0x0000b004ff047984 */ /* 0x000e280008000c00 */
[----:B------:R-:W3:Y:S02]  /*0500*/  LDG.E.64 R18, desc[UR6][R28.64+0xd8] ;  /* 0x0000d8061c127981 */ /* 0x000ee4000c1e1b00 */
[----:B----4-:R-:W-:Y:S02]  /*0510*/  DFMA R8, R16, R10, R8 ;  /* 0x0000000a1008722b */ /* 0x010fe40000000008 */
[----:B------:R-:W4:Y:S06]  /*0520*/  LDG.E.64 R16, desc[UR6][R28.64+0xe0] ;  /* 0x0000e0061c107981 */ /* 0x000f2c000c1e1b00 */
[----:B0-----:R-:W-:-:S02]  /*0530*/  DFMA R4, R2, R4, R8 ;  /* 0x000000040204722b */ /* 0x001fc40000000008 */
[----:B------:R-:W0:Y:S04]  /*0540*/  LDS.128 R8, [UR4+0xc0] ;  /* 0x0000c004ff087984 */ /* 0x000e280008000c00 */
[----:B------:R-:W5:Y:S02]  /*0550*/  LDG.E.64 R2, desc[UR6][R28.64+0xe8] ;  /* 0x0000e8061c027981 */ /* 0x000f64000c1e1b00 */
[----:B------:R-:W-:Y:S02]  /*0560*/  DFMA R20, R20, R6, R4 ;  /* 0x000000061414722b */ /* 0x000fe40000000004 */
[----:B------:R-:W2:Y:S04]  /*0570*/  LDG.E.64 R4, desc[UR6][R28.64+0xf0] ;  /* 0x0000f0061c047981 */ /* 0x000ea8000c1e1b00 */
[----:B------:R-:W2:Y:S02]  /*0580*/  LDG.E.64 R6, desc[UR6][R28.64+0xf8] ;  /* 0x0000f8061c067981 */ /* 0x000ea4000c1e1b00 */
[----:B0-----:R-:W-:-:S02]  /*0590*/  DFMA R8, R14, R8, R20 ;  /* 0x000000080e08722b */ /* 0x001fc40000000014 */
[----:B------:R-:W2:Y:S06]  /*05a0*/  LDG.E.64 R20, desc[UR6][R28.64+0x110] ;  /* 0x000110061c147981 */ /* 0x000eac000c1e1b00 */
[----:B------:R-:W-:Y:S01]  /*05b0*/  DFMA R8, R12, R10, R8 ;  /* 0x0000000a0c08722b */ /* 0x000fe20000000008 */
[----:B------:R-:W0:Y:S07]  /*05c0*/  LDS.128 R12, [UR4+0xd0] ;  /* 0x0000d004ff0c7984 */ /* 0x000e2e0008000c00 */
[----:B0-----:R-:W-:-:S02]  /*05d0*/  DFMA R12, R26, R12, R8 ;  /* 0x0000000c1a0c722b */ /* 0x001fc40000000008 */
[----:B------:R-:W4:Y:S06]  /*05e0*/  LDS.128 R8, [UR4+0xe0] ;  /* 0x0000e004ff087984 */ /* 0x000f2c0008000c00 */
[----:B---3--:R-:W-:Y:S02]  /*05f0*/  DFMA R18, R18, R14, R12 ;  /* 0x0000000e1212722b */ /* 0x008fe4000000000c */
[----:B------:R-:W2:Y:S06]  /*0600*/  LDS.128 R12, [UR4+0xf0] ;  /* 0x0000f004ff0c7984 */ /* 0x000eac0008000c00 */
[----:B----4-:R-:W-:-:S02]  /*0610*/  DFMA R8, R16, R8, R18 ;  /* 0x000000081008722b */ /* 0x010fc40000000012 */
[----:B------:R-:W0:Y:S06]  /*0620*/  LDS.128 R16, [UR4+0x100] ;  /* 0x00010004ff107984 */ /* 0x000e2c0008000c00 */
[----:B-----5:R-:W-:Y:S01]  /*0630*/  DFMA R8, R2, R10, R8 ;  /* 0x0000000a0208722b */ /* 0x020fe20000000008 */
[----:B------:R-:W1:Y:S07]  /*0640*/  LDS.64 R2, [UR4+0x110] ;  /* 0x00011004ff027984 */ /* 0x000e6e0008000a00 */
[----:B--2---:R-:W-:-:S08]  /*0650*/  DFMA R4, R4, R12, R8 ;  /* 0x0000000c0404722b */ /* 0x004fd00000000008 */
[----:B------:R-:W-:Y:S01]  /*0660*/  DFMA R4, R6, R14, R4 ;  /* 0x0000000e0604722b */ /* 0x000fe20000000004 */
[----:B------:R-:W2:Y:S07]  /*0670*/  LDC.64 R6, c[0x0][0x390] ;  /* 0x0000e400ff067b82 */ /* 0x000eae0000000a00 */
[----:B0-----:R-:W-:-:S08]  /*0680*/  DFMA R4, R24, R16, R4 ;  /* 0x000000101804722b */ /* 0x001fd00000000004 */
[----:B------:R-:W-:-:S08]  /*0690*/  DFMA R4, R22, R18, R4 ;  /* 0x000000121604722b */ /* 0x000fd00000000004 */
[----:B-1----:R-:W-:Y:S01]  /*06a0*/  DFMA R2, R20, R2, R4 ;  /* 0x000000021402722b */ /* 0x002fe20000000004 */
[----:B--2---:R-:W-:-:S06]  /*06b0*/  IMAD.WIDE R4, R0, 0x8, R6 ;  /* 0x0000000800047825 */ /* 0x004fcc00078e0206 */
[----:B------:R-:W-:Y:S01]  /*06c0*/  STG.E.64 desc[UR6][R4.64], R2 ;  /* 0x0000000204007986 */ /* 0x000fe2000c101b06 */
[----:B------:R-:W-:Y:S05]  /*06d0*/  EXIT ;  /* 0x000000000000794d */ /* 0x000fea0003800000 */
.L_x_0:
[----:B------:R-:W-:-:S00]  /*06e0*/  BRA `(.L_x_0) ;  /* 0xfffffffc00fc7947 */ /* 0x000fc0000383ffff */
[----:B------:R-:W-:-:S00]  /*06f0*/  NOP ;  /* 0x0000000000007918 */ /* 0x000fc00000000000 */
        /* <DEDUP_REMOVED lines=8> */
.L_x_1:


//--------------------- .nv.shared._Z15matrixVectorMulPdS_S_ --------------------------
	.section	.nv.shared._Z15matrixVectorMulPdS_S_,"aw",@nobits
	.sectionflags	@""
	.align	8
.nv.shared._Z15matrixVectorMulPdS_S_:
	.zero		9216


//--------------------- .nv.shared.reserved.0     --------------------------
	.section	.nv.shared.reserved.0,"aw",@nobits
	.weak		__nv_reservedSMEM_offset_0_alias
	.size		__nv_reservedSMEM_offset_0_alias, 0, 64
	.other		__nv_reservedSMEM_offset_0_alias,@"STO_CUDA_RESERVED_SHARED STV_DEFAULT"
__nv_reservedSMEM_offset_0_alias:
	.zero		0
	.zero		64


//--------------------- .nv.constant0._Z15matrixVectorMulPdS_S_ --------------------------
	.section	.nv.constant0._Z15matrixVectorMulPdS_S_,"a",@progbits
	.sectionflags	@""
	.align	4
.nv.constant0._Z15matrixVectorMulPdS_S_:
	.zero		920


//--------------------- SYMBOLS --------------------------

	.type		.nv.reservedSmem.offset0,@object
	.size		.nv.reservedSmem.offset0,0x4
	.type		.nv.reservedSmem.cap,@object
	.size		.nv.reservedSmem.cap,0x4
